	.headerflags	@"EF_CUDA_TEXMODE_UNIFIED EF_CUDA_64BIT_ADDRESS EF_CUDA_ACCELERATORS EF_CUDA_SM90 EF_CUDA_VIRTUAL_SM(EF_CUDA_SM90)"
	.elftype	@"ET_EXEC"


//--------------------- .nv.info                  --------------------------
	.section	.nv.info,"",@"SHT_CUDA_INFO"
	.align	4


	//----- nvinfo : EIATTR_REGCOUNT
	.align		4
        /*0000*/ 	.byte	0x04, 0x2f
        /*0002*/ 	.short	(.L_3 - .L_2)
	.align		4
.L_2:
        /*0004*/ 	.word	index@(triton_poi_fused__native_batch_norm_legit_no_training_add_relu_20)
        /*0008*/ 	.word	0x00000020


	//----- nvinfo : EIATTR_MIN_STACK_SIZE
	.align		4
.L_3:
        /*000c*/ 	.byte	0x04, 0x12
        /*000e*/ 	.short	(.L_5 - .L_4)
	.align		4
.L_4:
        /*0010*/ 	.word	index@(triton_poi_fused__native_batch_norm_legit_no_training_add_relu_20)
        /*0014*/ 	.word	0x00000000


	//----- nvinfo : EIATTR_FRAME_SIZE
	.align		4
.L_5:
        /*0018*/ 	.byte	0x04, 0x11
        /*001a*/ 	.short	(.L_7 - .L_6)
	.align		4
.L_6:
        /*001c*/ 	.word	index@(triton_poi_fused__native_batch_norm_legit_no_training_add_relu_20)
        /*0020*/ 	.word	0x00000000


	//----- nvinfo : EIATTR_MIN_STACK_SIZE
	.align		4
.L_7:
        /*0024*/ 	.byte	0x04, 0x12
        /*0026*/ 	.short	(.L_9 - .L_8)
	.align		4
.L_8:
        /*0028*/ 	.word	index@(triton_poi_fused__native_batch_norm_legit_no_training_add_relu_20)
        /*002c*/ 	.word	0x00000000
.L_9:


//--------------------- .nv.info.triton_poi_fused__native_batch_norm_legit_no_training_add_relu_20 --------------------------
	.section	.nv.info.triton_poi_fused__native_batch_norm_legit_no_training_add_relu_20,"",@"SHT_CUDA_INFO"
	.sectionflags	@""
	.align	4


	//----- nvinfo : EIATTR_CUDA_API_VERSION
	.align		4
        /*0000*/ 	.byte	0x04, 0x37
        /*0002*/ 	.short	(.L_11 - .L_10)
.L_10:
        /*0004*/ 	.word	0x0000007c


	//----- nvinfo : EIATTR_KPARAM_INFO
	.align		4
.L_11:
        /*0008*/ 	.byte	0x04, 0x17
        /*000a*/ 	.short	(.L_13 - .L_12)
.L_12:
        /*000c*/ 	.word	0x00000000
        /*0010*/ 	.short	0x000b
        /*0012*/ 	.short	0x0058
        /*0014*/ 	.byte	0x00, 0xf0, 0x11, 0x00


	//----- nvinfo : EIATTR_KPARAM_INFO
	.align		4
.L_13:
        /*0018*/ 	.byte	0x04, 0x17
        /*001a*/ 	.short	(.L_15 - .L_14)
.L_14:
        /*001c*/ 	.word	0x00000000
        /*0020*/ 	.short	0x000a
        /*0022*/ 	.short	0x0050
        /*0024*/ 	.byte	0x00, 0xf4, 0x21, 0x00


	//----- nvinfo : EIATTR_KPARAM_INFO
	.align		4
.L_15:
        /*0028*/ 	.byte	0x04, 0x17
        /*002a*/ 	.short	(.L_17 - .L_16)
.L_16:
        /*002c*/ 	.word	0x00000000
        /*0030*/ 	.short	0x0009
        /*0032*/ 	.short	0x0048
        /*0034*/ 	.byte	0x00, 0xf4, 0x21, 0x00


	//----- nvinfo : EIATTR_KPARAM_INFO
	.align		4
.L_17:
        /*0038*/ 	.byte	0x04, 0x17
        /*003a*/ 	.short	(.L_19 - .L_18)
.L_18:
        /*003c*/ 	.word	0x00000000
        /*0040*/ 	.short	0x0008
        /*0042*/ 	.short	0x0040
        /*0044*/ 	.byte	0x00, 0xf4, 0x21, 0x00


	//----- nvinfo : EIATTR_KPARAM_INFO
	.align		4
.L_19:
        /*0048*/ 	.byte	0x04, 0x17
        /*004a*/ 	.short	(.L_21 - .L_20)
.L_20:
        /*004c*/ 	.word	0x00000000
        /*0050*/ 	.short	0x0007
        /*0052*/ 	.short	0x0038
        /*0054*/ 	.byte	0x00, 0xf4, 0x21, 0x00


	//----- nvinfo : EIATTR_KPARAM_INFO
	.align		4
.L_21:
        /*0058*/ 	.byte	0x04, 0x17
        /*005a*/ 	.short	(.L_23 - .L_22)
.L_22:
        /*005c*/ 	.word	0x00000000
        /*0060*/ 	.short	0x0006
        /*0062*/ 	.short	0x0030
        /*0064*/ 	.byte	0x00, 0xf4, 0x21, 0x00


	//----- nvinfo : EIATTR_KPARAM_INFO
	.align		4
.L_23:
        /*0068*/ 	.byte	0x04, 0x17
        /*006a*/ 	.short	(.L_25 - .L_24)
.L_24:
        /*006c*/ 	.word	0x00000000
        /*0070*/ 	.short	0x0005
        /*0072*/ 	.short	0x0028
        /*0074*/ 	.byte	0x00, 0xf4, 0x21, 0x00


	//----- nvinfo : EIATTR_KPARAM_INFO
	.align		4
.L_25:
        /*0078*/ 	.byte	0x04, 0x17
        /*007a*/ 	.short	(.L_27 - .L_26)
.L_26:
        /*007c*/ 	.word	0x00000000
        /*0080*/ 	.short	0x0004
        /*0082*/ 	.short	0x0020
        /*0084*/ 	.byte	0x00, 0xf4, 0x21, 0x00


	//----- nvinfo : EIATTR_KPARAM_INFO
	.align		4
.L_27:
        /*0088*/ 	.byte	0x04, 0x17
        /*008a*/ 	.short	(.L_29 - .L_28)
.L_28:
        /*008c*/ 	.word	0x00000000
        /*0090*/ 	.short	0x0003
        /*0092*/ 	.short	0x0018
        /*0094*/ 	.byte	0x00, 0xf4, 0x21, 0x00


	//----- nvinfo : EIATTR_KPARAM_INFO
	.align		4
.L_29:
        /*0098*/ 	.byte	0x04, 0x17
        /*009a*/ 	.short	(.L_31 - .L_30)
.L_30:
        /*009c*/ 	.word	0x00000000
        /*00a0*/ 	.short	0x0002
        /*00a2*/ 	.short	0x0010
        /*00a4*/ 	.byte	0x00, 0xf4, 0x21, 0x00


	//----- nvinfo : EIATTR_KPARAM_INFO
	.align		4
.L_31:
        /*00a8*/ 	.byte	0x04, 0x17
        /*00aa*/ 	.short	(.L_33 - .L_32)
.L_32:
        /*00ac*/ 	.word	0x00000000
        /*00b0*/ 	.short	0x0001
        /*00b2*/ 	.short	0x0008
        /*00b4*/ 	.byte	0x00, 0xf4, 0x21, 0x00


	//----- nvinfo : EIATTR_KPARAM_INFO
	.align		4
.L_33:
        /*00b8*/ 	.byte	0x04, 0x17
        /*00ba*/ 	.short	(.L_35 - .L_34)
.L_34:
        /*00bc*/ 	.word	0x00000000
        /*00c0*/ 	.short	0x0000
        /*00c2*/ 	.short	0x0000
        /*00c4*/ 	.byte	0x00, 0xf4, 0x21, 0x00


	//----- nvinfo : EIATTR_SPARSE_MMA_MASK
	.align		4
.L_35:
        /*00c8*/ 	.byte	0x03, 0x50
        /*00ca*/ 	.short	0x0000


	//----- nvinfo : EIATTR_MAXREG_COUNT
	.align		4
        /*00cc*/ 	.byte	0x03, 0x1b
        /*00ce*/ 	.short	0x00ff


	//----- nvinfo : EIATTR_EXIT_INSTR_OFFSETS
	.align		4
        /*00d0*/ 	.byte	0x04, 0x1c
        /*00d2*/ 	.short	(.L_37 - .L_36)


	//   ....[0]....
.L_36:
        /*00d4*/ 	.word	0x00000680


	//----- nvinfo : EIATTR_REQNTID
	.align		4
.L_37:
        /*00d8*/ 	.byte	0x04, 0x10
        /*00da*/ 	.short	(.L_39 - .L_38)
.L_38:
        /*00dc*/ 	.word	0x00000080
        /*00e0*/ 	.word	0x00000001
        /*00e4*/ 	.word	0x00000001


	//----- nvinfo : EIATTR_CBANK_PARAM_SIZE
	.align		4
.L_39:
        /*00e8*/ 	.byte	0x03, 0x19
        /*00ea*/ 	.short	0x005c


	//----- nvinfo : EIATTR_PARAM_CBANK
	.align		4
        /*00ec*/ 	.byte	0x04, 0x0a
        /*00ee*/ 	.short	(.L_41 - .L_40)
	.align		4
.L_40:
        /*00f0*/ 	.word	index@(.nv.constant0.triton_poi_fused__native_batch_norm_legit_no_training_add_relu_20)
        /*00f4*/ 	.short	0x0210
        /*00f6*/ 	.short	0x005c


	//----- nvinfo : EIATTR_SW_WAR
	.align		4
.L_41:
        /*00f8*/ 	.byte	0x04, 0x36
        /*00fa*/ 	.short	(.L_43 - .L_42)
.L_42:
        /*00fc*/ 	.word	0x00000008
.L_43:


//--------------------- .nv.callgraph             --------------------------
	.section	.nv.callgraph,"",@"SHT_CUDA_CALLGRAPH"
	.align	4
	.sectionentsize	8
	.align		4
        /*0000*/ 	.word	0x00000000
	.align		4
        /*0004*/ 	.word	0xffffffff
	.align		4
        /*0008*/ 	.word	0x00000000
	.align		4
        /*000c*/ 	.word	0xfffffffe
	.align		4
        /*0010*/ 	.word	0x00000000
	.align		4
        /*0014*/ 	.word	0xfffffffd
	.align		4
        /*0018*/ 	.word	0x00000000
	.align		4
        /*001c*/ 	.word	0xfffffffc


//--------------------- .nv.constant4             --------------------------
	.section	.nv.constant4,"a",@progbits
	.align	8
	.align		8
.nv.constant4:
        /*0000*/ 	.dword	_$_str
	.align		8
        /*0008*/ 	.dword	_$_str_$_2


//--------------------- .text.triton_poi_fused__native_batch_norm_legit_no_training_add_relu_20 --------------------------
	.section	.text.triton_poi_fused__native_batch_norm_legit_no_training_add_relu_20,"ax",@progbits
	.align	128
        .global         triton_poi_fused__native_batch_norm_legit_no_training_add_relu_20
        .type           triton_poi_fused__native_batch_norm_legit_no_training_add_relu_20,@function
        .size           triton_poi_fused__native_batch_norm_legit_no_training_add_relu_20,(.L_x_1 - triton_poi_fused__native_batch_norm_legit_no_training_add_relu_20)
        .other          triton_poi_fused__native_batch_norm_legit_no_training_add_relu_20,@"STO_CUDA_ENTRY STV_DEFAULT"
triton_poi_fused__native_batch_norm_legit_no_training_add_relu_20:
.text.triton_poi_fused__native_batch_norm_legit_no_training_add_relu_20:
[----:B------:R-:W-:Y:S01]  /*0000*/  LDC R1, c[0x0][0x28] ;  /* 0x00000a00ff017b82 */ /* 0x000fe20000000800 */
[----:B------:R-:W1:Y:S07]  /*0010*/  S2R R0, SR_TID.X ;  /* 0x0000000000007919 */ /* 0x000e6e0000002100 */
[----:B------:R-:W2:Y:S01]  /*0020*/  LDC.64 R6, c[0x0][0x228] ;  /* 0x00008a00ff067b82 */ /* 0x000ea20000000a00 */
[----:B------:R-:W-:Y:S01]  /*0030*/  ULDC.64 UR4, c[0x0][0x208] ;  /* 0x0000820000047ab9 */ /* 0x000fe20000000a00 */
[----:B------:R-:W3:Y:S06]  /*0040*/  S2R R5, SR_CTAID.X ;  /* 0x0000000000057919 */ /* 0x000eec0000002500 */
[----:B------:R-:W4:Y:S08]  /*0050*/  LDC.64 R12, c[0x0][0x218] ;  /* 0x00008600ff0c7b82 */ /* 0x000f300000000a00 */
[----:B------:R-:W5:Y:S08]  /*0060*/  LDC.64 R14, c[0x0][0x240] ;  /* 0x00009000ff0e7b82 */ /* 0x000f700000000a00 */
[----:B------:R-:W4:Y:S01]  /*0070*/  LDC.64 R16, c[0x0][0x220] ;  /* 0x00008800ff107b82 */ /* 0x000f220000000a00 */
[----:B-1----:R-:W-:-:S07]  /*0080*/  SHF.L.U32 R0, R0, 0x1, RZ ;  /* 0x0000000100007819 */ /* 0x002fce00000006ff */
[----:B------:R-:W1:Y:S01]  /*0090*/  LDC.64 R18, c[0x0][0x248] ;  /* 0x00009200ff127b82 */ /* 0x000e620000000a00 */
[----:B---3--:R-:W-:Y:S02]  /*00a0*/  SHF.R.S32.HI R3, RZ, 0x17, R5 ;  /* 0x00000017ff037819 */ /* 0x008fe40000011405 */
[----:B------:R-:W-:Y:S02]  /*00b0*/  LOP3.LUT R0, R0, 0xfe, RZ, 0xc0, !PT ;  /* 0x000000fe00007812 */ /* 0x000fe400078ec0ff */
[----:B------:R-:W-:-:S03]  /*00c0*/  SGXT R3, R3, 0x1 ;  /* 0x000000010303781a */ /* 0x000fc60000000200 */
[----:B------:R-:W3:Y:S01]  /*00d0*/  LDC.64 R8, c[0x0][0x238] ;  /* 0x00008e00ff087b82 */ /* 0x000ee20000000a00 */
[----:B------:R-:W-:-:S04]  /*00e0*/  LEA R0, R5, R0, 0x8 ;  /* 0x0000000005007211 */ /* 0x000fc800078e40ff */
[----:B------:R-:W-:-:S03]  /*00f0*/  LEA.HI R4, R3, R0, RZ, 0x9 ;  /* 0x0000000003047211 */ /* 0x000fc600078f48ff */
[----:B------:R-:W1:Y:S01]  /*0100*/  LDC.64 R2, c[0x0][0x250] ;  /* 0x00009400ff027b82 */ /* 0x000e620000000a00 */
[----:B------:R-:W-:-:S04]  /*0110*/  LOP3.LUT R21, R4, 0xfffffe00, RZ, 0xc0, !PT ;  /* 0xfffffe0004157812 */ /* 0x000fc800078ec0ff */
[----:B------:R-:W-:-:S03]  /*0120*/  IADD3 R21, R0, -R21, RZ ;  /* 0x8000001500157210 */ /* 0x000fc60007ffe0ff */
[----:B------:R-:W3:Y:S02]  /*0130*/  LDC.64 R22, c[0x0][0x230] ;  /* 0x00008c00ff167b82 */ /* 0x000ee40000000a00 */
[----:B--2---:R-:W-:-:S06]  /*0140*/  IMAD.WIDE R6, R21, 0x4, R6 ;  /* 0x0000000415067825 */ /* 0x004fcc00078e0206 */
[----:B------:R-:W2:Y:S01]  /*0150*/  LDG.E.EL.64 R6, desc[UR4][R6.64] ;  /* 0x0000000406067981 */ /* 0x000ea2000c2e1b00 */
[----:B------:R-:W3:Y:S01]  /*0160*/  LDC.64 R10, c[0x0][0x258] ;  /* 0x00009600ff0a7b82 */ /* 0x000ee20000000a00 */
[----:B01----:R-:W-:-:S07]  /*0170*/  IMAD.WIDE R2, R21, 0x4, R2 ;  /* 0x0000000415027825 */ /* 0x003fce00078e0202 */
[----:B------:R-:W0:Y:S01]  /*0180*/  LDC.64 R4, c[0x0][0x260] ;  /* 0x00009800ff047b82 */ /* 0x000e220000000a00 */
[----:B------:R-:W2:Y:S01]  /*0190*/  LDG.E.EL.64 R2, desc[UR4][R2.64] ;  /* 0x0000000402027981 */ /* 0x000ea2000c2e1b00 */
[----:B----4-:R-:W-:-:S04]  /*01a0*/  IMAD.WIDE R12, R0, 0x4, R12 ;  /* 0x00000004000c7825 */ /* 0x010fc800078e020c */
[----:B-----5:R-:W-:Y:S02]  /*01b0*/  IMAD.WIDE R14, R0, 0x4, R14 ;  /* 0x00000004000e7825 */ /* 0x020fe400078e020e */
[----:B------:R-:W4:Y:S02]  /*01c0*/  LDG.E.64 R12, desc[UR4][R12.64] ;  /* 0x000000040c0c7981 */ /* 0x000f24000c1e1b00 */
[C---:B------:R-:W-:Y:S02]  /*01d0*/  IMAD.WIDE R16, R21.reuse, 0x4, R16 ;  /* 0x0000000415107825 */ /* 0x040fe400078e0210 */
[----:B------:R-:W5:Y:S02]  /*01e0*/  LDG.E.64 R14, desc[UR4][R14.64] ;  /* 0x000000040e0e7981 */ /* 0x000f64000c1e1b00 */
[C---:B------:R-:W-:Y:S02]  /*01f0*/  IMAD.WIDE R18, R21.reuse, 0x4, R18 ;  /* 0x0000000415127825 */ /* 0x040fe400078e0212 */
[----:B------:R-:W4:Y:S02]  /*0200*/  LDG.E.EL.64 R16, desc[UR4][R16.64] ;  /* 0x0000000410107981 */ /* 0x000f24000c2e1b00 */
[----:B---3--:R-:W-:-:S02]  /*0210*/  IMAD.WIDE R24, R21, 0x4, R8 ;  /* 0x0000000415187825 */ /* 0x008fc400078e0208 */
[----:B------:R-:W5:Y:S02]  /*0220*/  LDG.E.EL.64 R18, desc[UR4][R18.64] ;  /* 0x0000000412127981 */ /* 0x000f64000c2e1b00 */
[----:B------:R-:W-:-:S04]  /*0230*/  IMAD.WIDE R22, R21, 0x4, R22 ;  /* 0x0000000415167825 */ /* 0x000fc800078e0216 */
[C---:B------:R-:W-:Y:S02]  /*0240*/  IMAD.WIDE R10, R21.reuse, 0x4, R10 ;  /* 0x00000004150a7825 */ /* 0x040fe400078e020a */
[----:B------:R-:W3:Y:S02]  /*0250*/  LDG.E.EL.64 R22, desc[UR4][R22.64] ;  /* 0x0000000416167981 */ /* 0x000ee4000c2e1b00 */
[----:B0-----:R-:W-:Y:S02]  /*0260*/  IMAD.WIDE R8, R21, 0x4, R4 ;  /* 0x0000000415087825 */ /* 0x001fe400078e0204 */
[----:B------:R0:W3:Y:S04]  /*0270*/  LDG.E.EL.64 R4, desc[UR4][R24.64] ;  /* 0x0000000418047981 */ /* 0x0000e8000c2e1b00 */
[----:B------:R-:W3:Y:S04]  /*0280*/  LDG.E.EL.64 R10, desc[UR4][R10.64] ;  /* 0x000000040a0a7981 */ /* 0x000ee8000c2e1b00 */
[----:B------:R-:W3:Y:S01]  /*0290*/  LDG.E.EL.64 R8, desc[UR4][R8.64] ;  /* 0x0000000408087981 */ /* 0x000ee2000c2e1b00 */
[----:B--2---:R-:W-:Y:S01]  /*02a0*/  FADD R6, R6, 9.9999997473787516356e-06 ;  /* 0x3727c5ac06067421 */ /* 0x004fe20000000000 */
[----:B------:R-:W-:-:S05]  /*02b0*/  FADD R7, R7, 9.9999997473787516356e-06 ;  /* 0x3727c5ac07077421 */ /* 0x000fca0000000000 */
[----:B------:R-:W1:Y:S01]  /*02c0*/  MUFU.SQRT R6, R6 ;  /* 0x0000000600067308 */ /* 0x000e620000002000 */
[----:B------:R-:W-:Y:S01]  /*02d0*/  FADD R20, R2, 9.9999997473787516356e-06 ;  /* 0x3727c5ac02147421 */ /* 0x000fe20000000000 */
[----:B------:R-:W-:-:S06]  /*02e0*/  FADD R3, R3, 9.9999997473787516356e-06 ;  /* 0x3727c5ac03037421 */ /* 0x000fcc0000000000 */
[----:B------:R-:W2:Y:S08]  /*02f0*/  MUFU.SQRT R21, R7 ;  /* 0x0000000700157308 */ /* 0x000eb00000002000 */
[----:B------:R-:W4:Y:S01]  /*0300*/  MUFU.SQRT R26, R20 ;  /* 0x00000014001a7308 */ /* 0x000f220000002000 */
[----:B-1----:R-:W-:-:S07]  /*0310*/  FSETP.GT.AND P6, PT, R6, 8.50705917302346158658e+37, PT ;  /* 0x7e8000000600780b */ /* 0x002fce0003fc4000 */
[----:B0-----:R-:W0:Y:S01]  /*0320*/  MUFU.SQRT R25, R3 ;  /* 0x0000000300197308 */ /* 0x001e220000002000 */
[----:B------:R-:W-:Y:S01]  /*0330*/  HFMA2.MMA R2, -RZ, RZ, 1.625, 0 ;  /* 0x3e800000ff027435 */ /* 0x000fe200000001ff */
[----:B------:R-:W-:Y:S02]  /*0340*/  FSETP.GEU.AND P5, PT, R6, 1.175494350822287508e-38, PT ;  /* 0x008000000600780b */ /* 0x000fe40003fae000 */
[C---:B--2---:R-:W-:Y:S02]  /*0350*/  FSETP.GT.AND P4, PT, R21.reuse, 8.50705917302346158658e+37, PT ;  /* 0x7e8000001500780b */ /* 0x044fe40003f84000 */
[C---:B----4-:R-:W-:Y:S02]  /*0360*/  FSETP.GT.AND P3, PT, R26.reuse, 8.50705917302346158658e+37, PT ;  /* 0x7e8000001a00780b */ /* 0x050fe40003f64000 */
[----:B------:R-:W-:Y:S01]  /*0370*/  FSETP.GEU.AND P0, PT, R26, 1.175494350822287508e-38, PT ;  /* 0x008000001a00780b */ /* 0x000fe20003f0e000 */
[----:B------:R-:W-:Y:S01]  /*0380*/  @P6 FMUL R6, R6, 0.25 ;  /* 0x3e80000006066820 */ /* 0x000fe20000400000 */
[----:B------:R-:W-:-:S02]  /*0390*/  FSETP.GEU.AND P2, PT, R21, 1.175494350822287508e-38, PT ;  /* 0x008000001500780b */ /* 0x000fc40003f4e000 */
[C---:B0-----:R-:W-:Y:S02]  /*03a0*/  FSETP.GT.AND P1, PT, R25.reuse, 8.50705917302346158658e+37, PT ;  /* 0x7e8000001900780b */ /* 0x041fe40003f24000 */
[----:B------:R-:W-:Y:S02]  /*03b0*/  FSEL R3, R2, 1, P6 ;  /* 0x3f80000002037808 */ /* 0x000fe40003000000 */
[----:B------:R-:W-:Y:S01]  /*03c0*/  FSETP.GEU.AND P6, PT, R25, 1.175494350822287508e-38, PT ;  /* 0x008000001900780b */ /* 0x000fe20003fce000 */
[----:B------:R-:W-:Y:S02]  /*03d0*/  @!P5 FMUL R6, R6, 16777216 ;  /* 0x4b8000000606d820 */ /* 0x000fe40000400000 */
[----:B------:R-:W-:Y:S01]  /*03e0*/  @P3 FMUL R26, R26, 0.25 ;  /* 0x3e8000001a1a3820 */ /* 0x000fe20000400000 */
[----:B------:R-:W-:Y:S01]  /*03f0*/  @P4 FMUL R21, R21, 0.25 ;  /* 0x3e80000015154820 */ /* 0x000fe20000400000 */
[----:B------:R-:W0:Y:S02]  /*0400*/  MUFU.RCP R20, R6 ;  /* 0x0000000600147308 */ /* 0x000e240000001000 */
[----:B------:R-:W-:Y:S01]  /*0410*/  @!P0 FMUL R26, R26, 16777216 ;  /* 0x4b8000001a1a8820 */ /* 0x000fe20000400000 */
[----:B------:R-:W-:Y:S01]  /*0420*/  @!P2 FMUL R21, R21, 16777216 ;  /* 0x4b8000001515a820 */ /* 0x000fe20000400000 */
[----:B------:R-:W-:-:S04]  /*0430*/  @P1 FMUL R25, R25, 0.25 ;  /* 0x3e80000019191820 */ /* 0x000fc80000400000 */
[----:B------:R-:W-:Y:S01]  /*0440*/  @!P6 FMUL R25, R25, 16777216 ;  /* 0x4b8000001919e820 */ /* 0x000fe20000400000 */
[----:B------:R-:W1:Y:S01]  /*0450*/  MUFU.RCP R7, R26 ;  /* 0x0000001a00077308 */ /* 0x000e620000001000 */
[----:B------:R-:W-:Y:S01]  /*0460*/  @!P5 FMUL R3, R3, 16777216 ;  /* 0x4b8000000303d820 */ /* 0x000fe20000400000 */
[----:B------:R-:W-:-:S06]  /*0470*/  FSEL R28, R2, 1, P3 ;  /* 0x3f800000021c7808 */ /* 0x000fcc0001800000 */
[----:B------:R-:W2:Y:S01]  /*0480*/  MUFU.RCP R21, R21 ;  /* 0x0000001500157308 */ /* 0x000ea20000001000 */
[----:B------:R-:W-:-:S07]  /*0490*/  FSEL R24, R2, 1, P4 ;  /* 0x3f80000002187808 */ /* 0x000fce0002000000 */
[----:B------:R-:W4:Y:S01]  /*04a0*/  MUFU.RCP R6, R25 ;  /* 0x0000001900067308 */ /* 0x000f220000001000 */
[----:B------:R-:W-:Y:S01]  /*04b0*/  FSEL R27, R2, 1, P1 ;  /* 0x3f800000021b7808 */ /* 0x000fe20000800000 */
[----:B0-----:R-:W-:Y:S01]  /*04c0*/  FMUL R20, R20, R3 ;  /* 0x0000000314147220 */ /* 0x001fe20000400000 */
[----:B------:R-:W-:Y:S01]  /*04d0*/  @!P0 FMUL R28, R28, 16777216 ;  /* 0x4b8000001c1c8820 */ /* 0x000fe20000400000 */
[----:B------:R-:W0:Y:S01]  /*04e0*/  LDC.64 R2, c[0x0][0x210] ;  /* 0x00008400ff027b82 */ /* 0x000e220000000a00 */
[----:B------:R-:W-:Y:S01]  /*04f0*/  @!P2 FMUL R24, R24, 16777216 ;  /* 0x4b8000001818a820 */ /* 0x000fe20000400000 */
[----:B------:R-:W-:Y:S01]  /*0500*/  @!P6 FMUL R27, R27, 16777216 ;  /* 0x4b8000001b1be820 */ /* 0x000fe20000400000 */
[----:B-1----:R-:W-:Y:S01]  /*0510*/  FMUL R7, R7, R28 ;  /* 0x0000001c07077220 */ /* 0x002fe20000400000 */
[----:B------:R-:W-:Y:S01]  /*0520*/  FADD R29, R12, -R16 ;  /* 0x800000100c1d7221 */ /* 0x000fe20000000000 */
[----:B-----5:R-:W-:Y:S01]  /*0530*/  FADD R14, R14, -R18 ;  /* 0x800000120e0e7221 */ /* 0x020fe20000000000 */
[----:B--2---:R-:W-:Y:S01]  /*0540*/  FMUL R21, R21, R24 ;  /* 0x0000001815157220 */ /* 0x004fe20000400000 */
[----:B------:R-:W-:Y:S01]  /*0550*/  FADD R12, R13, -R17 ;  /* 0x800000110d0c7221 */ /* 0x000fe20000000000 */
[----:B------:R-:W-:Y:S01]  /*0560*/  FADD R15, R15, -R19 ;  /* 0x800000130f0f7221 */ /* 0x000fe20000000000 */
[----:B------:R-:W-:Y:S01]  /*0570*/  FMUL R29, R20, R29 ;  /* 0x0000001d141d7220 */ /* 0x000fe20000400000 */
[----:B------:R-:W-:Y:S01]  /*0580*/  FMUL R7, R7, R14 ;  /* 0x0000000e07077220 */ /* 0x000fe20000400000 */
[----:B----4-:R-:W-:Y:S01]  /*0590*/  FMUL R6, R6, R27 ;  /* 0x0000001b06067220 */ /* 0x010fe20000400000 */
[----:B------:R-:W-:Y:S01]  /*05a0*/  FMUL R12, R21, R12 ;  /* 0x0000000c150c7220 */ /* 0x000fe20000400000 */
[----:B---3--:R-:W-:Y:S01]  /*05b0*/  FFMA R4, R22, R29, R4 ;  /* 0x0000001d16047223 */ /* 0x008fe20000000004 */
[----:B------:R-:W-:Y:S01]  /*05c0*/  FFMA R7, R10, R7, R8 ;  /* 0x000000070a077223 */ /* 0x000fe20000000008 */
[----:B------:R-:W-:Y:S01]  /*05d0*/  FMUL R6, R6, R15 ;  /* 0x0000000f06067220 */ /* 0x000fe20000400000 */
[----:B------:R-:W-:-:S03]  /*05e0*/  FFMA R5, R23, R12, R5 ;  /* 0x0000000c17057223 */ /* 0x000fc60000000005 */
[----:B------:R-:W-:Y:S01]  /*05f0*/  FFMA R6, R11, R6, R9 ;  /* 0x000000060b067223 */ /* 0x000fe20000000009 */
[C---:B------:R-:W-:Y:S01]  /*0600*/  FSETP.GEU.AND P0, PT, R4.reuse, -R7, PT ;  /* 0x800000070400720b */ /* 0x040fe20003f0e000 */
[----:B------:R-:W-:Y:S02]  /*0610*/  FADD R4, R4, R7 ;  /* 0x0000000704047221 */ /* 0x000fe40000000000 */
[C---:B------:R-:W-:Y:S01]  /*0620*/  FADD R7, R5.reuse, R6 ;  /* 0x0000000605077221 */ /* 0x040fe20000000000 */
[----:B------:R-:W-:Y:S01]  /*0630*/  FSETP.GEU.AND P1, PT, R5, -R6, PT ;  /* 0x800000060500720b */ /* 0x000fe20003f2e000 */
[----:B0-----:R-:W-:Y:S01]  /*0640*/  IMAD.WIDE R2, R0, 0x4, R2 ;  /* 0x0000000400027825 */ /* 0x001fe200078e0202 */
[----:B------:R-:W-:Y:S02]  /*0650*/  FSEL R4, R4, RZ, P0 ;  /* 0x000000ff04047208 */ /* 0x000fe40000000000 */
[----:B------:R-:W-:-:S05]  /*0660*/  FSEL R5, R7, RZ, P1 ;  /* 0x000000ff07057208 */ /* 0x000fca0000800000 */
[----:B------:R-:W-:Y:S01]  /*0670*/  STG.E.64 desc[UR4][R2.64], R4 ;  /* 0x0000000402007986 */ /* 0x000fe2000c101b04 */
[----:B------:R-:W-:Y:S05]  /*0680*/  EXIT ;  /* 0x000000000000794d */ /* 0x000fea0003800000 */
.L_x_0:
[----:B------:R-:W-:-:S00]  /*0690*/  BRA `(.L_x_0) ;  /* 0xfffffffc00fc7947 */ /* 0x000fc0000383ffff */
[----:B------:R-:W-:-:S00]  /*06a0*/  NOP ;  /* 0x0000000000007918 */ /* 0x000fc00000000000 */
        /* <DEDUP_REMOVED lines=13> */
.L_x_1:


//--------------------- .nv.global.init           --------------------------
	.section	.nv.global.init,"aw",@progbits
.nv.global.init:
	.type		_$_str,@object
	.size		_$_str,(_$_str_$_2 - _$_str)
_$_str:
        /*0000*/ 	.byte	0x5f, 0x5f, 0x43, 0x55, 0x44, 0x41, 0x5f, 0x46, 0x54, 0x5a, 0x00
	.type		_$_str_$_2,@object
	.size		_$_str_$_2,(.L_1 - _$_str_$_2)
_$_str_$_2:
        /*000b*/ 	.byte	0x5f, 0x5f, 0x43, 0x55, 0x44, 0x41, 0x5f, 0x50, 0x52, 0x45, 0x43, 0x5f, 0x53, 0x51, 0x52, 0x54
        /*001b*/ 	.byte	0x00
.L_1:


//--------------------- .nv.constant0.triton_poi_fused__native_batch_norm_legit_no_training_add_relu_20 --------------------------
	.section	.nv.constant0.triton_poi_fused__native_batch_norm_legit_no_training_add_relu_20,"a",@progbits
	.sectionflags	@""
	.align	4
.nv.constant0.triton_poi_fused__native_batch_norm_legit_no_training_add_relu_20:
	.zero		620
